	.headerflags	@"EF_CUDA_TEXMODE_UNIFIED EF_CUDA_64BIT_ADDRESS EF_CUDA_ACCELERATORS EF_CUDA_SM90 EF_CUDA_VIRTUAL_SM(EF_CUDA_SM90)"
	.elftype	@"ET_EXEC"


//--------------------- .nv.info                  --------------------------
	.section	.nv.info,"",@"SHT_CUDA_INFO"
	.align	4


	//----- nvinfo : EIATTR_REGCOUNT
	.align		4
        /*0000*/ 	.byte	0x04, 0x2f
        /*0002*/ 	.short	(.L_3 - .L_2)
	.align		4
.L_2:
        /*0004*/ 	.word	index@(triton_poi_fused__native_batch_norm_legit_no_training_relu_4)
        /*0008*/ 	.word	0x00000012


	//----- nvinfo : EIATTR_MIN_STACK_SIZE
	.align		4
.L_3:
        /*000c*/ 	.byte	0x04, 0x12
        /*000e*/ 	.short	(.L_5 - .L_4)
	.align		4
.L_4:
        /*0010*/ 	.word	index@(triton_poi_fused__native_batch_norm_legit_no_training_relu_4)
        /*0014*/ 	.word	0x00000000


	//----- nvinfo : EIATTR_FRAME_SIZE
	.align		4
.L_5:
        /*0018*/ 	.byte	0x04, 0x11
        /*001a*/ 	.short	(.L_7 - .L_6)
	.align		4
.L_6:
        /*001c*/ 	.word	index@(triton_poi_fused__native_batch_norm_legit_no_training_relu_4)
        /*0020*/ 	.word	0x00000000


	//----- nvinfo : EIATTR_MIN_STACK_SIZE
	.align		4
.L_7:
        /*0024*/ 	.byte	0x04, 0x12
        /*0026*/ 	.short	(.L_9 - .L_8)
	.align		4
.L_8:
        /*0028*/ 	.word	index@(triton_poi_fused__native_batch_norm_legit_no_training_relu_4)
        /*002c*/ 	.word	0x00000000
.L_9:


//--------------------- .nv.info.triton_poi_fused__native_batch_norm_legit_no_training_relu_4 --------------------------
	.section	.nv.info.triton_poi_fused__native_batch_norm_legit_no_training_relu_4,"",@"SHT_CUDA_INFO"
	.sectionflags	@""
	.align	4


	//----- nvinfo : EIATTR_CUDA_API_VERSION
	.align		4
        /*0000*/ 	.byte	0x04, 0x37
        /*0002*/ 	.short	(.L_11 - .L_10)
.L_10:
        /*0004*/ 	.word	0x0000007c


	//----- nvinfo : EIATTR_KPARAM_INFO
	.align		4
.L_11:
        /*0008*/ 	.byte	0x04, 0x17
        /*000a*/ 	.short	(.L_13 - .L_12)
.L_12:
        /*000c*/ 	.word	0x00000000
        /*0010*/ 	.short	0x0006
        /*0012*/ 	.short	0x0030
        /*0014*/ 	.byte	0x00, 0xf0, 0x11, 0x00


	//----- nvinfo : EIATTR_KPARAM_INFO
	.align		4
.L_13:
        /*0018*/ 	.byte	0x04, 0x17
        /*001a*/ 	.short	(.L_15 - .L_14)
.L_14:
        /*001c*/ 	.word	0x00000000
        /*0020*/ 	.short	0x0005
        /*0022*/ 	.short	0x0028
        /*0024*/ 	.byte	0x00, 0xf4, 0x21, 0x00


	//----- nvinfo : EIATTR_KPARAM_INFO
	.align		4
.L_15:
        /*0028*/ 	.byte	0x04, 0x17
        /*002a*/ 	.short	(.L_17 - .L_16)
.L_16:
        /*002c*/ 	.word	0x00000000
        /*0030*/ 	.short	0x0004
        /*0032*/ 	.short	0x0020
        /*0034*/ 	.byte	0x00, 0xf4, 0x21, 0x00


	//----- nvinfo : EIATTR_KPARAM_INFO
	.align		4
.L_17:
        /*0038*/ 	.byte	0x04, 0x17
        /*003a*/ 	.short	(.L_19 - .L_18)
.L_18:
        /*003c*/ 	.word	0x00000000
        /*0040*/ 	.short	0x0003
        /*0042*/ 	.short	0x0018
        /*0044*/ 	.byte	0x00, 0xf4, 0x21, 0x00


	//----- nvinfo : EIATTR_KPARAM_INFO
	.align		4
.L_19:
        /*0048*/ 	.byte	0x04, 0x17
        /*004a*/ 	.short	(.L_21 - .L_20)
.L_20:
        /*004c*/ 	.word	0x00000000
        /*0050*/ 	.short	0x0002
        /*0052*/ 	.short	0x0010
        /*0054*/ 	.byte	0x00, 0xf4, 0x21, 0x00


	//----- nvinfo : EIATTR_KPARAM_INFO
	.align		4
.L_21:
        /*0058*/ 	.byte	0x04, 0x17
        /*005a*/ 	.short	(.L_23 - .L_22)
.L_22:
        /*005c*/ 	.word	0x00000000
        /*0060*/ 	.short	0x0001
        /*0062*/ 	.short	0x0008
        /*0064*/ 	.byte	0x00, 0xf4, 0x21, 0x00


	//----- nvinfo : EIATTR_KPARAM_INFO
	.align		4
.L_23:
        /*0068*/ 	.byte	0x04, 0x17
        /*006a*/ 	.short	(.L_25 - .L_24)
.L_24:
        /*006c*/ 	.word	0x00000000
        /*0070*/ 	.short	0x0000
        /*0072*/ 	.short	0x0000
        /*0074*/ 	.byte	0x00, 0xf4, 0x21, 0x00


	//----- nvinfo : EIATTR_SPARSE_MMA_MASK
	.align		4
.L_25:
        /*0078*/ 	.byte	0x03, 0x50
        /*007a*/ 	.short	0x0000


	//----- nvinfo : EIATTR_MAXREG_COUNT
	.align		4
        /*007c*/ 	.byte	0x03, 0x1b
        /*007e*/ 	.short	0x00ff


	//----- nvinfo : EIATTR_EXIT_INSTR_OFFSETS
	.align		4
        /*0080*/ 	.byte	0x04, 0x1c
        /*0082*/ 	.short	(.L_27 - .L_26)


	//   ....[0]....
.L_26:
        /*0084*/ 	.word	0x000003d0


	//----- nvinfo : EIATTR_REQNTID
	.align		4
.L_27:
        /*0088*/ 	.byte	0x04, 0x10
        /*008a*/ 	.short	(.L_29 - .L_28)
.L_28:
        /*008c*/ 	.word	0x00000100
        /*0090*/ 	.word	0x00000001
        /*0094*/ 	.word	0x00000001


	//----- nvinfo : EIATTR_CBANK_PARAM_SIZE
	.align		4
.L_29:
        /*0098*/ 	.byte	0x03, 0x19
        /*009a*/ 	.short	0x0034


	//----- nvinfo : EIATTR_PARAM_CBANK
	.align		4
        /*009c*/ 	.byte	0x04, 0x0a
        /*009e*/ 	.short	(.L_31 - .L_30)
	.align		4
.L_30:
        /*00a0*/ 	.word	index@(.nv.constant0.triton_poi_fused__native_batch_norm_legit_no_training_relu_4)
        /*00a4*/ 	.short	0x0210
        /*00a6*/ 	.short	0x0034


	//----- nvinfo : EIATTR_SW_WAR
	.align		4
.L_31:
        /*00a8*/ 	.byte	0x04, 0x36
        /*00aa*/ 	.short	(.L_33 - .L_32)
.L_32:
        /*00ac*/ 	.word	0x00000008
.L_33:


//--------------------- .nv.callgraph             --------------------------
	.section	.nv.callgraph,"",@"SHT_CUDA_CALLGRAPH"
	.align	4
	.sectionentsize	8
	.align		4
        /*0000*/ 	.word	0x00000000
	.align		4
        /*0004*/ 	.word	0xffffffff
	.align		4
        /*0008*/ 	.word	0x00000000
	.align		4
        /*000c*/ 	.word	0xfffffffe
	.align		4
        /*0010*/ 	.word	0x00000000
	.align		4
        /*0014*/ 	.word	0xfffffffd
	.align		4
        /*0018*/ 	.word	0x00000000
	.align		4
        /*001c*/ 	.word	0xfffffffc


//--------------------- .nv.constant4             --------------------------
	.section	.nv.constant4,"a",@progbits
	.align	8
	.align		8
.nv.constant4:
        /*0000*/ 	.dword	_$_str
	.align		8
        /*0008*/ 	.dword	_$_str_$_2


//--------------------- .text.triton_poi_fused__native_batch_norm_legit_no_training_relu_4 --------------------------
	.section	.text.triton_poi_fused__native_batch_norm_legit_no_training_relu_4,"ax",@progbits
	.align	128
        .global         triton_poi_fused__native_batch_norm_legit_no_training_relu_4
        .type           triton_poi_fused__native_batch_norm_legit_no_training_relu_4,@function
        .size           triton_poi_fused__native_batch_norm_legit_no_training_relu_4,(.L_x_1 - triton_poi_fused__native_batch_norm_legit_no_training_relu_4)
        .other          triton_poi_fused__native_batch_norm_legit_no_training_relu_4,@"STO_CUDA_ENTRY STV_DEFAULT"
triton_poi_fused__native_batch_norm_legit_no_training_relu_4:
.text.triton_poi_fused__native_batch_norm_legit_no_training_relu_4:
[----:B------:R-:W-:Y:S01]  /*0000*/  LDC R1, c[0x0][0x28] ;  /* 0x00000a00ff017b82 */ /* 0x000fe20000000800 */
[----:B------:R-:W1:Y:S07]  /*0010*/  S2R R0, SR_TID.X ;  /* 0x0000000000007919 */ /* 0x000e6e0000002100 */
[----:B------:R-:W2:Y:S01]  /*0020*/  LDC.64 R2, c[0x0][0x220] ;  /* 0x00008800ff027b82 */ /* 0x000ea20000000a00 */
[----:B------:R-:W-:Y:S01]  /*0030*/  ULDC.64 UR4, c[0x0][0x208] ;  /* 0x0000820000047ab9 */ /* 0x000fe20000000a00 */
[----:B------:R-:W3:Y:S06]  /*0040*/  S2R R7, SR_CTAID.X ;  /* 0x0000000000077919 */ /* 0x000eec0000002500 */
[----:B------:R-:W4:Y:S08]  /*0050*/  LDC.64 R8, c[0x0][0x228] ;  /* 0x00008a00ff087b82 */ /* 0x000f300000000a00 */
[----:B------:R-:W5:Y:S01]  /*0060*/  LDC.64 R10, c[0x0][0x230] ;  /* 0x00008c00ff0a7b82 */ /* 0x000f620000000a00 */
[----:B-1----:R-:W-:-:S02]  /*0070*/  SHF.L.U32 R0, R0, 0x1, RZ ;  /* 0x0000000100007819 */ /* 0x002fc400000006ff */
[----:B---3--:R-:W-:Y:S02]  /*0080*/  SHF.R.S32.HI R5, RZ, 0x16, R7 ;  /* 0x00000016ff057819 */ /* 0x008fe40000011407 */
[----:B------:R-:W-:Y:S02]  /*0090*/  LOP3.LUT R0, R0, 0x1fe, RZ, 0xc0, !PT ;  /* 0x000001fe00007812 */ /* 0x000fe400078ec0ff */
[----:B------:R-:W-:Y:S02]  /*00a0*/  SGXT R5, R5, 0x1 ;  /* 0x000000010505781a */ /* 0x000fe40000000200 */
[----:B------:R-:W-:Y:S02]  /*00b0*/  LEA R0, R7, R0, 0x9 ;  /* 0x0000000007007211 */ /* 0x000fe400078e48ff */
[----:B------:R-:W1:Y:S02]  /*00c0*/  LDC.64 R6, c[0x0][0x218] ;  /* 0x00008600ff067b82 */ /* 0x000e640000000a00 */
[----:B------:R-:W-:-:S04]  /*00d0*/  LEA.HI R5, R5, R0, RZ, 0x6 ;  /* 0x0000000005057211 */ /* 0x000fc800078f30ff */
[----:B------:R-:W-:-:S04]  /*00e0*/  LOP3.LUT R5, R5, 0xffffffc0, RZ, 0xc0, !PT ;  /* 0xffffffc005057812 */ /* 0x000fc800078ec0ff */
[----:B------:R-:W-:Y:S02]  /*00f0*/  IADD3 R13, R0, -R5, RZ ;  /* 0x80000005000d7210 */ /* 0x000fe40007ffe0ff */
[----:B------:R-:W3:Y:S03]  /*0100*/  LDC.64 R4, c[0x0][0x210] ;  /* 0x00008400ff047b82 */ /* 0x000ee60000000a00 */
[----:B--2---:R-:W-:-:S06]  /*0110*/  IMAD.WIDE R2, R13, 0x4, R2 ;  /* 0x000000040d027825 */ /* 0x004fcc00078e0202 */
[----:B------:R-:W2:Y:S01]  /*0120*/  LDG.E.EL.64 R2, desc[UR4][R2.64] ;  /* 0x0000000402027981 */ /* 0x000ea2000c2e1b00 */
[----:B-1----:R-:W-:-:S04]  /*0130*/  IMAD.WIDE R6, R13, 0x4, R6 ;  /* 0x000000040d067825 */ /* 0x002fc800078e0206 */
[C---:B----4-:R-:W-:Y:S02]  /*0140*/  IMAD.WIDE R8, R13.reuse, 0x4, R8 ;  /* 0x000000040d087825 */ /* 0x050fe400078e0208 */
[----:B------:R-:W4:Y:S02]  /*0150*/  LDG.E.EL.64 R6, desc[UR4][R6.64] ;  /* 0x0000000406067981 */ /* 0x000f24000c2e1b00 */
[----:B-----5:R-:W-:Y:S02]  /*0160*/  IMAD.WIDE R10, R13, 0x4, R10 ;  /* 0x000000040d0a7825 */ /* 0x020fe400078e020a */
[----:B------:R-:W5:Y:S02]  /*0170*/  LDG.E.EL.64 R8, desc[UR4][R8.64] ;  /* 0x0000000408087981 */ /* 0x000f64000c2e1b00 */
[----:B---3--:R-:W-:Y:S02]  /*0180*/  IMAD.WIDE R4, R0, 0x4, R4 ;  /* 0x0000000400047825 */ /* 0x008fe400078e0204 */
[----:B------:R-:W5:Y:S04]  /*0190*/  LDG.E.EL.64 R10, desc[UR4][R10.64] ;  /* 0x000000040a0a7981 */ /* 0x000f68000c2e1b00 */
[----:B------:R-:W4:Y:S01]  /*01a0*/  LDG.E.64 R4, desc[UR4][R4.64] ;  /* 0x0000000404047981 */ /* 0x000f22000c1e1b00 */
[----:B------:R-:W-:Y:S01]  /*01b0*/  HFMA2.MMA R14, -RZ, RZ, 1.625, 0 ;  /* 0x3e800000ff0e7435 */ /* 0x000fe200000001ff */
[----:B--2---:R-:W-:Y:S01]  /*01c0*/  FADD R2, R2, 9.9999997473787516356e-06 ;  /* 0x3727c5ac02027421 */ /* 0x004fe20000000000 */
[----:B------:R-:W-:-:S03]  /*01d0*/  FADD R3, R3, 9.9999997473787516356e-06 ;  /* 0x3727c5ac03037421 */ /* 0x000fc60000000000 */
[----:B------:R-:W1:Y:S08]  /*01e0*/  MUFU.SQRT R12, R2 ;  /* 0x00000002000c7308 */ /* 0x000e700000002000 */
[----:B------:R2:W3:Y:S01]  /*01f0*/  MUFU.SQRT R13, R3 ;  /* 0x00000003000d7308 */ /* 0x0004e20000002000 */
[C---:B-1----:R-:W-:Y:S02]  /*0200*/  FSETP.GT.AND P0, PT, R12.reuse, 8.50705917302346158658e+37, PT ;  /* 0x7e8000000c00780b */ /* 0x042fe40003f04000 */
[----:B------:R-:W-:Y:S01]  /*0210*/  FSETP.GEU.AND P2, PT, R12, 1.175494350822287508e-38, PT ;  /* 0x008000000c00780b */ /* 0x000fe20003f4e000 */
[----:B--2---:R-:W1:Y:S01]  /*0220*/  LDC.64 R2, c[0x0][0x238] ;  /* 0x00008e00ff027b82 */ /* 0x004e620000000a00 */
[----:B---3--:R-:W-:-:S02]  /*0230*/  FSETP.GT.AND P1, PT, R13, 8.50705917302346158658e+37, PT ;  /* 0x7e8000000d00780b */ /* 0x008fc40003f24000 */
[----:B------:R-:W-:-:S07]  /*0240*/  FSETP.GEU.AND P3, PT, R13, 1.175494350822287508e-38, PT ;  /* 0x008000000d00780b */ /* 0x000fce0003f6e000 */
[----:B------:R-:W-:-:S04]  /*0250*/  @P0 FMUL R12, R12, 0.25 ;  /* 0x3e8000000c0c0820 */ /* 0x000fc80000400000 */
[----:B------:R-:W-:Y:S01]  /*0260*/  @!P2 FMUL R12, R12, 16777216 ;  /* 0x4b8000000c0ca820 */ /* 0x000fe20000400000 */
[----:B------:R-:W-:-:S04]  /*0270*/  @P1 FMUL R13, R13, 0.25 ;  /* 0x3e8000000d0d1820 */ /* 0x000fc80000400000 */
[----:B------:R-:W-:Y:S01]  /*0280*/  @!P3 FMUL R13, R13, 16777216 ;  /* 0x4b8000000d0db820 */ /* 0x000fe20000400000 */
[----:B------:R-:W2:Y:S01]  /*0290*/  MUFU.RCP R12, R12 ;  /* 0x0000000c000c7308 */ /* 0x000ea20000001000 */
[----:B------:R-:W-:-:S07]  /*02a0*/  FSEL R15, R14, 1, P0 ;  /* 0x3f8000000e0f7808 */ /* 0x000fce0000000000 */
[----:B------:R-:W3:Y:S01]  /*02b0*/  MUFU.RCP R13, R13 ;  /* 0x0000000d000d7308 */ /* 0x000ee20000001000 */
[----:B------:R-:W-:Y:S01]  /*02c0*/  FSEL R14, R14, 1, P1 ;  /* 0x3f8000000e0e7808 */ /* 0x000fe20000800000 */
[----:B------:R-:W-:-:S04]  /*02d0*/  @!P2 FMUL R15, R15, 16777216 ;  /* 0x4b8000000f0fa820 */ /* 0x000fc80000400000 */
[----:B------:R-:W-:Y:S01]  /*02e0*/  @!P3 FMUL R14, R14, 16777216 ;  /* 0x4b8000000e0eb820 */ /* 0x000fe20000400000 */
[----:B----4-:R-:W-:Y:S01]  /*02f0*/  FADD R5, R5, -R7 ;  /* 0x8000000705057221 */ /* 0x010fe20000000000 */
[----:B------:R-:W-:Y:S01]  /*0300*/  FADD R4, R4, -R6 ;  /* 0x8000000604047221 */ /* 0x000fe20000000000 */
[----:B--2---:R-:W-:Y:S01]  /*0310*/  FMUL R15, R12, R15 ;  /* 0x0000000f0c0f7220 */ /* 0x004fe20000400000 */
[----:B---3--:R-:W-:-:S03]  /*0320*/  FMUL R14, R13, R14 ;  /* 0x0000000e0d0e7220 */ /* 0x008fc60000400000 */
[----:B------:R-:W-:Y:S01]  /*0330*/  FMUL R15, R4, R15 ;  /* 0x0000000f040f7220 */ /* 0x000fe20000400000 */
[----:B------:R-:W-:-:S03]  /*0340*/  FMUL R14, R5, R14 ;  /* 0x0000000e050e7220 */ /* 0x000fc60000400000 */
[----:B-----5:R-:W-:Y:S01]  /*0350*/  FFMA R8, R8, R15, R10 ;  /* 0x0000000f08087223 */ /* 0x020fe2000000000a */
[----:B------:R-:W-:-:S04]  /*0360*/  FFMA R9, R9, R14, R11 ;  /* 0x0000000e09097223 */ /* 0x000fc8000000000b */
[----:B------:R-:W-:Y:S02]  /*0370*/  FSETP.GEU.AND P0, PT, R8, RZ, PT ;  /* 0x000000ff0800720b */ /* 0x000fe40003f0e000 */
[C---:B------:R-:W-:Y:S01]  /*0380*/  FSETP.GEU.AND P1, PT, R9.reuse, RZ, PT ;  /* 0x000000ff0900720b */ /* 0x040fe20003f2e000 */
[----:B-1----:R-:W-:Y:S01]  /*0390*/  IMAD.WIDE R2, R0, 0x4, R2 ;  /* 0x0000000400027825 */ /* 0x002fe200078e0202 */
[----:B------:R-:W-:Y:S02]  /*03a0*/  FSEL R8, R8, RZ, P0 ;  /* 0x000000ff08087208 */ /* 0x000fe40000000000 */
[----:B------:R-:W-:-:S05]  /*03b0*/  FSEL R9, R9, RZ, P1 ;  /* 0x000000ff09097208 */ /* 0x000fca0000800000 */
[----:B------:R-:W-:Y:S01]  /*03c0*/  STG.E.64 desc[UR4][R2.64], R8 ;  /* 0x0000000802007986 */ /* 0x000fe2000c101b04 */
[----:B------:R-:W-:Y:S05]  /*03d0*/  EXIT ;  /* 0x000000000000794d */ /* 0x000fea0003800000 */
.L_x_0:
[----:B------:R-:W-:-:S00]  /*03e0*/  BRA `(.L_x_0) ;  /* 0xfffffffc00fc7947 */ /* 0x000fc0000383ffff */
[----:B------:R-:W-:-:S00]  /*03f0*/  NOP ;  /* 0x0000000000007918 */ /* 0x000fc00000000000 */
        /* <DEDUP_REMOVED lines=8> */
.L_x_1:


//--------------------- .nv.global.init           --------------------------
	.section	.nv.global.init,"aw",@progbits
.nv.global.init:
	.type		_$_str,@object
	.size		_$_str,(_$_str_$_2 - _$_str)
_$_str:
        /*0000*/ 	.byte	0x5f, 0x5f, 0x43, 0x55, 0x44, 0x41, 0x5f, 0x46, 0x54, 0x5a, 0x00
	.type		_$_str_$_2,@object
	.size		_$_str_$_2,(.L_1 - _$_str_$_2)
_$_str_$_2:
        /*000b*/ 	.byte	0x5f, 0x5f, 0x43, 0x55, 0x44, 0x41, 0x5f, 0x50, 0x52, 0x45, 0x43, 0x5f, 0x53, 0x51, 0x52, 0x54
        /*001b*/ 	.byte	0x00
.L_1:


//--------------------- .nv.constant0.triton_poi_fused__native_batch_norm_legit_no_training_relu_4 --------------------------
	.section	.nv.constant0.triton_poi_fused__native_batch_norm_legit_no_training_relu_4,"a",@progbits
	.sectionflags	@""
	.align	4
.nv.constant0.triton_poi_fused__native_batch_norm_legit_no_training_relu_4:
	.zero		580
